//
// Generated by NVIDIA NVVM Compiler
//
// Compiler Build ID: CL-36424714
// Cuda compilation tools, release 13.0, V13.0.88
// Based on NVVM 20.0.0
//

.version 9.0
.target sm_100
.address_size 64

	// .globl	_Z6MatAddjjPKfjS0_jPfj

.visible .entry _Z6MatAddjjPKfjS0_jPfj(
	.param .u32 _Z6MatAddjjPKfjS0_jPfj_param_0,
	.param .u32 _Z6MatAddjjPKfjS0_jPfj_param_1,
	.param .u64 .ptr .align 1 _Z6MatAddjjPKfjS0_jPfj_param_2,
	.param .u32 _Z6MatAddjjPKfjS0_jPfj_param_3,
	.param .u64 .ptr .align 1 _Z6MatAddjjPKfjS0_jPfj_param_4,
	.param .u32 _Z6MatAddjjPKfjS0_jPfj_param_5,
	.param .u64 .ptr .align 1 _Z6MatAddjjPKfjS0_jPfj_param_6,
	.param .u32 _Z6MatAddjjPKfjS0_jPfj_param_7
)
{
	.reg .pred 	%p<4>;
	.reg .b32 	%r<19>;
	.reg .b32 	%f<4>;
	.reg .b64 	%rd<13>;

	ld.param.u32 	%r6, [_Z6MatAddjjPKfjS0_jPfj_param_0];
	ld.param.u32 	%r7, [_Z6MatAddjjPKfjS0_jPfj_param_1];
	ld.param.u64 	%rd1, [_Z6MatAddjjPKfjS0_jPfj_param_2];
	ld.param.u32 	%r3, [_Z6MatAddjjPKfjS0_jPfj_param_3];
	ld.param.u64 	%rd2, [_Z6MatAddjjPKfjS0_jPfj_param_4];
	ld.param.u32 	%r4, [_Z6MatAddjjPKfjS0_jPfj_param_5];
	ld.param.u64 	%rd3, [_Z6MatAddjjPKfjS0_jPfj_param_6];
	ld.param.u32 	%r5, [_Z6MatAddjjPKfjS0_jPfj_param_7];
	mov.u32 	%r9, %ntid.x;
	mov.u32 	%r10, %ctaid.x;
	mov.u32 	%r11, %tid.x;
	mad.lo.s32 	%r1, %r9, %r10, %r11;
	mov.u32 	%r12, %ntid.y;
	mov.u32 	%r13, %ctaid.y;
	mov.u32 	%r14, %tid.y;
	mad.lo.s32 	%r15, %r12, %r13, %r14;
	setp.ge.u32 	%p1, %r1, %r6;
	setp.ge.u32 	%p2, %r15, %r7;
	or.pred  	%p3, %p1, %p2;
	@%p3 bra 	$L__BB0_2;
	cvta.to.global.u64 	%rd4, %rd1;
	cvta.to.global.u64 	%rd5, %rd2;
	cvta.to.global.u64 	%rd6, %rd3;
	mad.lo.s32 	%r16, %r3, %r15, %r1;
	mul.wide.u32 	%rd7, %r16, 4;
	add.s64 	%rd8, %rd4, %rd7;
	ld.global.f32 	%f1, [%rd8];
	mad.lo.s32 	%r17, %r4, %r15, %r1;
	mul.wide.u32 	%rd9, %r17, 4;
	add.s64 	%rd10, %rd5, %rd9;
	ld.global.f32 	%f2, [%rd10];
	add.f32 	%f3, %f1, %f2;
	mad.lo.s32 	%r18, %r5, %r15, %r1;
	mul.wide.u32 	%rd11, %r18, 4;
	add.s64 	%rd12, %rd6, %rd11;
	st.global.f32 	[%rd12], %f3;
$L__BB0_2:
	ret;

}


// ===== COMPILED SASS (sm_100) =====

	.target	sm_100

	.elftype	@"ET_EXEC"


//--------------------- .note.nv.tkinfo           --------------------------
	.section	.note.nv.tkinfo,"",@"SHT_NOTE"
	.sectionflags	@"SHF_NOTE_NV_TKINFO"
	.tkinfo
        /*0018*/ 	.word	0x00000002
        /*0030*/ 	.string	""
        /*0030*/ 	.string	"ptxas"
        /*0030*/ 	.string	"Cuda compilation tools, release 13.0, V13.0.88"
        /*0030*/ 	.string	"Build cuda_13.0.r13.0/compiler.36424714_0"
        /*0030*/ 	.string	"-arch sm_100 -m 64 "



//--------------------- .note.nv.cuinfo           --------------------------
	.section	.note.nv.cuinfo,"",@"SHT_NOTE"
	.sectionflags	@"SHF_NOTE_NV_CUINFO"
        /*0018*/ 	.short	0x0002
        /*001a*/ 	.short	0x0064
        /*001c*/ 	.short	0x0082
	.zero		2


//--------------------- .nv.info                  --------------------------
	.section	.nv.info,"",@"SHT_CUDA_INFO"
	.align	4


	//----- nvinfo : EIATTR_REGCOUNT
	.align		4
        /*0000*/ 	.byte	0x04, 0x2f
        /*0002*/ 	.short	(.L_1 - .L_0)
	.align		4
.L_0:
        /*0004*/ 	.word	index@(_Z6MatAddjjPKfjS0_jPfj)
        /*0008*/ 	.word	0x0000000e


	//----- nvinfo : EIATTR_FRAME_SIZE
	.align		4
.L_1:
        /*000c*/ 	.byte	0x04, 0x11
        /*000e*/ 	.short	(.L_3 - .L_2)
	.align		4
.L_2:
        /*0010*/ 	.word	index@(_Z6MatAddjjPKfjS0_jPfj)
        /*0014*/ 	.word	0x00000000


	//----- nvinfo : EIATTR_MIN_STACK_SIZE
	.align		4
.L_3:
        /*0018*/ 	.byte	0x04, 0x12
        /*001a*/ 	.short	(.L_5 - .L_4)
	.align		4
.L_4:
        /*001c*/ 	.word	index@(_Z6MatAddjjPKfjS0_jPfj)
        /*0020*/ 	.word	0x00000000
.L_5:


//--------------------- .nv.compat                --------------------------
	.section	.nv.compat,"",@"SHT_CUDA_COMPAT_INFO"
	.align	4
        /*0000*/ 	.byte	0x02, 0x09, 0x00, 0x00, 0x02, 0x02, 0x01, 0x00, 0x02, 0x05, 0x05, 0x00, 0x03, 0x07, 0x01, 0x01
        /*0010*/ 	.byte	0x02, 0x03, 0x00, 0x00, 0x02, 0x06, 0x01, 0x00, 0x04, 0x0b, 0x08, 0x00, 0x09, 0x00, 0x00, 0x00
        /*0020*/ 	.byte	0x00, 0x00, 0x00, 0x00


//--------------------- .nv.info._Z6MatAddjjPKfjS0_jPfj --------------------------
	.section	.nv.info._Z6MatAddjjPKfjS0_jPfj,"",@"SHT_CUDA_INFO"
	.sectionflags	@""
	.align	4


	//----- nvinfo : EIATTR_CUDA_API_VERSION
	.align		4
        /*0000*/ 	.byte	0x04, 0x37
        /*0002*/ 	.short	(.L_7 - .L_6)
.L_6:
        /*0004*/ 	.word	0x00000082


	//----- nvinfo : EIATTR_KPARAM_INFO
	.align		4
.L_7:
        /*0008*/ 	.byte	0x04, 0x17
        /*000a*/ 	.short	(.L_9 - .L_8)
.L_8:
        /*000c*/ 	.word	0x00000000
        /*0010*/ 	.short	0x0007
        /*0012*/ 	.short	0x0030
        /*0014*/ 	.byte	0x00, 0xf0, 0x11, 0x00


	//----- nvinfo : EIATTR_KPARAM_INFO
	.align		4
.L_9:
        /*0018*/ 	.byte	0x04, 0x17
        /*001a*/ 	.short	(.L_11 - .L_10)
.L_10:
        /*001c*/ 	.word	0x00000000
        /*0020*/ 	.short	0x0006
        /*0022*/ 	.short	0x0028
        /*0024*/ 	.byte	0x00, 0xf5, 0x21, 0x00


	//----- nvinfo : EIATTR_KPARAM_INFO
	.align		4
.L_11:
        /*0028*/ 	.byte	0x04, 0x17
        /*002a*/ 	.short	(.L_13 - .L_12)
.L_12:
        /*002c*/ 	.word	0x00000000
        /*0030*/ 	.short	0x0005
        /*0032*/ 	.short	0x0020
        /*0034*/ 	.byte	0x00, 0xf0, 0x11, 0x00


	//----- nvinfo : EIATTR_KPARAM_INFO
	.align		4
.L_13:
        /*0038*/ 	.byte	0x04, 0x17
        /*003a*/ 	.short	(.L_15 - .L_14)
.L_14:
        /*003c*/ 	.word	0x00000000
        /*0040*/ 	.short	0x0004
        /*0042*/ 	.short	0x0018
        /*0044*/ 	.byte	0x00, 0xf5, 0x21, 0x00


	//----- nvinfo : EIATTR_KPARAM_INFO
	.align		4
.L_15:
        /*0048*/ 	.byte	0x04, 0x17
        /*004a*/ 	.short	(.L_17 - .L_16)
.L_16:
        /*004c*/ 	.word	0x00000000
        /*0050*/ 	.short	0x0003
        /*0052*/ 	.short	0x0010
        /*0054*/ 	.byte	0x00, 0xf0, 0x11, 0x00


	//----- nvinfo : EIATTR_KPARAM_INFO
	.align		4
.L_17:
        /*0058*/ 	.byte	0x04, 0x17
        /*005a*/ 	.short	(.L_19 - .L_18)
.L_18:
        /*005c*/ 	.word	0x00000000
        /*0060*/ 	.short	0x0002
        /*0062*/ 	.short	0x0008
        /*0064*/ 	.byte	0x00, 0xf5, 0x21, 0x00


	//----- nvinfo : EIATTR_KPARAM_INFO
	.align		4
.L_19:
        /*0068*/ 	.byte	0x04, 0x17
        /*006a*/ 	.short	(.L_21 - .L_20)
.L_20:
        /*006c*/ 	.word	0x00000000
        /*0070*/ 	.short	0x0001
        /*0072*/ 	.short	0x0004
        /*0074*/ 	.byte	0x00, 0xf0, 0x11, 0x00


	//----- nvinfo : EIATTR_KPARAM_INFO
	.align		4
.L_21:
        /*0078*/ 	.byte	0x04, 0x17
        /*007a*/ 	.short	(.L_23 - .L_22)
.L_22:
        /*007c*/ 	.word	0x00000000
        /*0080*/ 	.short	0x0000
        /*0082*/ 	.short	0x0000
        /*0084*/ 	.byte	0x00, 0xf0, 0x11, 0x00


	//----- nvinfo : EIATTR_SPARSE_MMA_MASK
	.align		4
.L_23:
        /*0088*/ 	.byte	0x03, 0x50
        /*008a*/ 	.short	0x0000


	//----- nvinfo : EIATTR_MAXREG_COUNT
	.align		4
        /*008c*/ 	.byte	0x03, 0x1b
        /*008e*/ 	.short	0x00ff


	//----- nvinfo : EIATTR_MERCURY_ISA_VERSION
	.align		4
        /*0090*/ 	.byte	0x03, 0x5f
        /*0092*/ 	.short	0x0101


	//----- nvinfo : EIATTR_VRC_CTA_INIT_COUNT
	.align		4
        /*0094*/ 	.byte	0x02, 0x4a
	.zero		1
	.zero		1


	//----- nvinfo : EIATTR_EXIT_INSTR_OFFSETS
	.align		4
        /*0098*/ 	.byte	0x04, 0x1c
        /*009a*/ 	.short	(.L_25 - .L_24)


	//   ....[0]....
.L_24:
        /*009c*/ 	.word	0x000000c0


	//   ....[1]....
        /*00a0*/ 	.word	0x000001e0


	//----- nvinfo : EIATTR_CBANK_PARAM_SIZE
	.align		4
.L_25:
        /*00a4*/ 	.byte	0x03, 0x19
        /*00a6*/ 	.short	0x0034


	//----- nvinfo : EIATTR_PARAM_CBANK
	.align		4
        /*00a8*/ 	.byte	0x04, 0x0a
        /*00aa*/ 	.short	(.L_27 - .L_26)
	.align		4
.L_26:
        /*00ac*/ 	.word	index@(.nv.constant0._Z6MatAddjjPKfjS0_jPfj)
        /*00b0*/ 	.short	0x0380
        /*00b2*/ 	.short	0x0034


	//----- nvinfo : EIATTR_SW_WAR
	.align		4
.L_27:
        /*00b4*/ 	.byte	0x04, 0x36
        /*00b6*/ 	.short	(.L_29 - .L_28)
.L_28:
        /*00b8*/ 	.word	0x00000008
.L_29:


//--------------------- .nv.callgraph             --------------------------
	.section	.nv.callgraph,"",@"SHT_CUDA_CALLGRAPH"
	.align	4
	.sectionentsize	8
	.align		4
        /*0000*/ 	.word	0x00000000
	.align		4
        /*0004*/ 	.word	0xffffffff
	.align		4
        /*0008*/ 	.word	0x00000000
	.align		4
        /*000c*/ 	.word	0xfffffffe
	.align		4
        /*0010*/ 	.word	0x00000000
	.align		4
        /*0014*/ 	.word	0xfffffffd
	.align		4
        /*0018*/ 	.word	0x00000000
	.align		4
        /*001c*/ 	.word	0xfffffffc


//--------------------- .text._Z6MatAddjjPKfjS0_jPfj --------------------------
	.section	.text._Z6MatAddjjPKfjS0_jPfj,"ax",@progbits
	.align	128
        .global         _Z6MatAddjjPKfjS0_jPfj
        .type           _Z6MatAddjjPKfjS0_jPfj,@function
        .size           _Z6MatAddjjPKfjS0_jPfj,(.L_x_1 - _Z6MatAddjjPKfjS0_jPfj)
        .other          _Z6MatAddjjPKfjS0_jPfj,@"STO_CUDA_ENTRY STV_DEFAULT"
_Z6MatAddjjPKfjS0_jPfj:
.text._Z6MatAddjjPKfjS0_jPfj:
[----:B------:R-:W-:Y:S01]  /*0000*/  LDC R1, c[0x0][0x37c] ;  /* 0x0000df00ff017b82 */ /* 0x000fe20000000800 */
[----:B------:R-:W0:Y:S01]  /*0010*/  S2R R9, SR_CTAID.Y ;  /* 0x0000000000097919 */ /* 0x000e220000002600 */
[----:B------:R-:W1:Y:S01]  /*0020*/  LDCU UR4, c[0x0][0x360] ;  /* 0x00006c00ff0477ac */ /* 0x000e620008000800 */
[----:B------:R-:W0:Y:S01]  /*0030*/  S2R R2, SR_TID.Y ;  /* 0x0000000000027919 */ /* 0x000e220000002200 */
[----:B------:R-:W0:Y:S01]  /*0040*/  LDCU UR5, c[0x0][0x364] ;  /* 0x00006c80ff0577ac */ /* 0x000e220008000800 */
[----:B------:R-:W1:Y:S01]  /*0050*/  S2R R0, SR_CTAID.X ;  /* 0x0000000000007919 */ /* 0x000e620000002500 */
[----:B------:R-:W2:Y:S01]  /*0060*/  LDCU.64 UR6, c[0x0][0x380] ;  /* 0x00007000ff0677ac */ /* 0x000ea20008000a00 */
[----:B------:R-:W1:Y:S01]  /*0070*/  S2R R3, SR_TID.X ;  /* 0x0000000000037919 */ /* 0x000e620000002100 */
[----:B0-----:R-:W-:-:S05]  /*0080*/  IMAD R9, R9, UR5, R2 ;  /* 0x0000000509097c24 */ /* 0x001fca000f8e0202 */
[----:B--2---:R-:W-:Y:S01]  /*0090*/  ISETP.GE.U32.AND P0, PT, R9, UR7, PT ;  /* 0x0000000709007c0c */ /* 0x004fe2000bf06070 */
[----:B-1----:R-:W-:-:S05]  /*00a0*/  IMAD R0, R0, UR4, R3 ;  /* 0x0000000400007c24 */ /* 0x002fca000f8e0203 */
[----:B------:R-:W-:-:S13]  /*00b0*/  ISETP.GE.U32.OR P0, PT, R0, UR6, P0 ;  /* 0x0000000600007c0c */ /* 0x000fda0008706470 */
[----:B------:R-:W-:Y:S05]  /*00c0*/  @P0 EXIT ;  /* 0x000000000000094d */ /* 0x000fea0003800000 */
[----:B------:R-:W0:Y:S01]  /*00d0*/  LDC.64 R2, c[0x0][0x388] ;  /* 0x0000e200ff027b82 */ /* 0x000e220000000a00 */
[----:B------:R-:W1:Y:S01]  /*00e0*/  LDCU UR6, c[0x0][0x390] ;  /* 0x00007200ff0677ac */ /* 0x000e620008000800 */
[----:B------:R-:W2:Y:S06]  /*00f0*/  LDCU UR7, c[0x0][0x3a0] ;  /* 0x00007400ff0777ac */ /* 0x000eac0008000800 */
[----:B------:R-:W3:Y:S01]  /*0100*/  LDC.64 R4, c[0x0][0x398] ;  /* 0x0000e600ff047b82 */ /* 0x000ee20000000a00 */
[----:B------:R-:W4:Y:S01]  /*0110*/  LDCU.64 UR4, c[0x0][0x358] ;  /* 0x00006b00ff0477ac */ /* 0x000f220008000a00 */
[C-C-:B-1----:R-:W-:Y:S01]  /*0120*/  IMAD R7, R9.reuse, UR6, R0.reuse ;  /* 0x0000000609077c24 */ /* 0x142fe2000f8e0200 */
[----:B------:R-:W1:Y:S01]  /*0130*/  LDCU UR6, c[0x0][0x3b0] ;  /* 0x00007600ff0677ac */ /* 0x000e620008000800 */
[----:B--2---:R-:W-:-:S02]  /*0140*/  IMAD R11, R9, UR7, R0 ;  /* 0x00000007090b7c24 */ /* 0x004fc4000f8e0200 */
[----:B0-----:R-:W-:Y:S02]  /*0150*/  IMAD.WIDE.U32 R2, R7, 0x4, R2 ;  /* 0x0000000407027825 */ /* 0x001fe400078e0002 */
[----:B------:R-:W0:Y:S04]  /*0160*/  LDC.64 R6, c[0x0][0x3a8] ;  /* 0x0000ea00ff067b82 */ /* 0x000e280000000a00 */
[----:B----4-:R-:W2:Y:S01]  /*0170*/  LDG.E R2, desc[UR4][R2.64] ;  /* 0x0000000402027981 */ /* 0x010ea2000c1e1900 */
[----:B---3--:R-:W-:-:S06]  /*0180*/  IMAD.WIDE.U32 R4, R11, 0x4, R4 ;  /* 0x000000040b047825 */ /* 0x008fcc00078e0004 */
[----:B------:R-:W2:Y:S01]  /*0190*/  LDG.E R5, desc[UR4][R4.64] ;  /* 0x0000000404057981 */ /* 0x000ea2000c1e1900 */
[----:B-1----:R-:W-:-:S04]  /*01a0*/  IMAD R9, R9, UR6, R0 ;  /* 0x0000000609097c24 */ /* 0x002fc8000f8e0200 */
[----:B0-----:R-:W-:-:S04]  /*01b0*/  IMAD.WIDE.U32 R6, R9, 0x4, R6 ;  /* 0x0000000409067825 */ /* 0x001fc800078e0006 */
[----:B--2---:R-:W-:-:S05]  /*01c0*/  FADD R9, R2, R5 ;  /* 0x0000000502097221 */ /* 0x004fca0000000000 */
[----:B------:R-:W-:Y:S01]  /*01d0*/  STG.E desc[UR4][R6.64], R9 ;  /* 0x0000000906007986 */ /* 0x000fe2000c101904 */
[----:B------:R-:W-:Y:S05]  /*01e0*/  EXIT ;  /* 0x000000000000794d */ /* 0x000fea0003800000 */
.L_x_0:
[----:B------:R-:W-:-:S00]  /*01f0*/  BRA `(.L_x_0) ;  /* 0xfffffffc00fc7947 */ /* 0x000fc0000383ffff */
[----:B------:R-:W-:-:S00]  /*0200*/  NOP ;  /* 0x0000000000007918 */ /* 0x000fc00000000000 */
[----:B------:R-:W-:-:S00]  /*0210*/  NOP ;  /* 0x0000000000007918 */ /* 0x000fc00000000000 */
[----:B------:R-:W-:-:S00]  /*0220*/  NOP ;  /* 0x0000000000007918 */ /* 0x000fc00000000000 */
[----:B------:R-:W-:-:S00]  /*0230*/  NOP ;  /* 0x0000000000007918 */ /* 0x000fc00000000000 */
[----:B------:R-:W-:-:S00]  /*0240*/  NOP ;  /* 0x0000000000007918 */ /* 0x000fc00000000000 */
[----:B------:R-:W-:-:S00]  /*0250*/  NOP ;  /* 0x0000000000007918 */ /* 0x000fc00000000000 */
[----:B------:R-:W-:-:S00]  /*0260*/  NOP ;  /* 0x0000000000007918 */ /* 0x000fc00000000000 */
[----:B------:R-:W-:-:S00]  /*0270*/  NOP ;  /* 0x0000000000007918 */ /* 0x000fc00000000000 */
.L_x_1:


//--------------------- .nv.shared.reserved.0     --------------------------
	.section	.nv.shared.reserved.0,"aw",@nobits
	.weak		__nv_reservedSMEM_offset_0_alias
	.size		__nv_reservedSMEM_offset_0_alias, 0, 64
	.other		__nv_reservedSMEM_offset_0_alias,@"STO_CUDA_RESERVED_SHARED STV_DEFAULT"
__nv_reservedSMEM_offset_0_alias:
	.zero		0
	.zero		64


//--------------------- .nv.constant0._Z6MatAddjjPKfjS0_jPfj --------------------------
	.section	.nv.constant0._Z6MatAddjjPKfjS0_jPfj,"a",@progbits
	.sectionflags	@""
	.align	4
.nv.constant0._Z6MatAddjjPKfjS0_jPfj:
	.zero		948


//--------------------- SYMBOLS --------------------------

	.type		.nv.reservedSmem.offset0,@object
	.size		.nv.reservedSmem.offset0,0x4
